	.headerflags	@"EF_CUDA_TEXMODE_UNIFIED EF_CUDA_64BIT_ADDRESS EF_CUDA_ACCELERATORS EF_CUDA_SM90 EF_CUDA_VIRTUAL_SM(EF_CUDA_SM90)"
	.elftype	@"ET_EXEC"


//--------------------- .nv.info                  --------------------------
	.section	.nv.info,"",@"SHT_CUDA_INFO"
	.align	4


	//----- nvinfo : EIATTR_REGCOUNT
	.align		4
        /*0000*/ 	.byte	0x04, 0x2f
        /*0002*/ 	.short	(.L_3 - .L_2)
	.align		4
.L_2:
        /*0004*/ 	.word	index@(triton_poi_fused__native_batch_norm_legit_no_training_silu_25)
        /*0008*/ 	.word	0x00000028


	//----- nvinfo : EIATTR_MIN_STACK_SIZE
	.align		4
.L_3:
        /*000c*/ 	.byte	0x04, 0x12
        /*000e*/ 	.short	(.L_5 - .L_4)
	.align		4
.L_4:
        /*0010*/ 	.word	index@(triton_poi_fused__native_batch_norm_legit_no_training_silu_25)
        /*0014*/ 	.word	0x00000000


	//----- nvinfo : EIATTR_FRAME_SIZE
	.align		4
.L_5:
        /*0018*/ 	.byte	0x04, 0x11
        /*001a*/ 	.short	(.L_7 - .L_6)
	.align		4
.L_6:
        /*001c*/ 	.word	index@(triton_poi_fused__native_batch_norm_legit_no_training_silu_25)
        /*0020*/ 	.word	0x00000000


	//----- nvinfo : EIATTR_MIN_STACK_SIZE
	.align		4
.L_7:
        /*0024*/ 	.byte	0x04, 0x12
        /*0026*/ 	.short	(.L_9 - .L_8)
	.align		4
.L_8:
        /*0028*/ 	.word	index@(triton_poi_fused__native_batch_norm_legit_no_training_silu_25)
        /*002c*/ 	.word	0x00000000
.L_9:


//--------------------- .nv.info.triton_poi_fused__native_batch_norm_legit_no_training_silu_25 --------------------------
	.section	.nv.info.triton_poi_fused__native_batch_norm_legit_no_training_silu_25,"",@"SHT_CUDA_INFO"
	.sectionflags	@""
	.align	4


	//----- nvinfo : EIATTR_CUDA_API_VERSION
	.align		4
        /*0000*/ 	.byte	0x04, 0x37
        /*0002*/ 	.short	(.L_11 - .L_10)
.L_10:
        /*0004*/ 	.word	0x0000007c


	//----- nvinfo : EIATTR_KPARAM_INFO
	.align		4
.L_11:
        /*0008*/ 	.byte	0x04, 0x17
        /*000a*/ 	.short	(.L_13 - .L_12)
.L_12:
        /*000c*/ 	.word	0x00000000
        /*0010*/ 	.short	0x0007
        /*0012*/ 	.short	0x0034
        /*0014*/ 	.byte	0x00, 0xf0, 0x11, 0x00


	//----- nvinfo : EIATTR_KPARAM_INFO
	.align		4
.L_13:
        /*0018*/ 	.byte	0x04, 0x17
        /*001a*/ 	.short	(.L_15 - .L_14)
.L_14:
        /*001c*/ 	.word	0x00000000
        /*0020*/ 	.short	0x0006
        /*0022*/ 	.short	0x0030
        /*0024*/ 	.byte	0x00, 0xf0, 0x11, 0x00


	//----- nvinfo : EIATTR_KPARAM_INFO
	.align		4
.L_15:
        /*0028*/ 	.byte	0x04, 0x17
        /*002a*/ 	.short	(.L_17 - .L_16)
.L_16:
        /*002c*/ 	.word	0x00000000
        /*0030*/ 	.short	0x0005
        /*0032*/ 	.short	0x0028
        /*0034*/ 	.byte	0x00, 0xf4, 0x21, 0x00


	//----- nvinfo : EIATTR_KPARAM_INFO
	.align		4
.L_17:
        /*0038*/ 	.byte	0x04, 0x17
        /*003a*/ 	.short	(.L_19 - .L_18)
.L_18:
        /*003c*/ 	.word	0x00000000
        /*0040*/ 	.short	0x0004
        /*0042*/ 	.short	0x0020
        /*0044*/ 	.byte	0x00, 0xf4, 0x21, 0x00


	//----- nvinfo : EIATTR_KPARAM_INFO
	.align		4
.L_19:
        /*0048*/ 	.byte	0x04, 0x17
        /*004a*/ 	.short	(.L_21 - .L_20)
.L_20:
        /*004c*/ 	.word	0x00000000
        /*0050*/ 	.short	0x0003
        /*0052*/ 	.short	0x0018
        /*0054*/ 	.byte	0x00, 0xf4, 0x21, 0x00


	//----- nvinfo : EIATTR_KPARAM_INFO
	.align		4
.L_21:
        /*0058*/ 	.byte	0x04, 0x17
        /*005a*/ 	.short	(.L_23 - .L_22)
.L_22:
        /*005c*/ 	.word	0x00000000
        /*0060*/ 	.short	0x0002
        /*0062*/ 	.short	0x0010
        /*0064*/ 	.byte	0x00, 0xf4, 0x21, 0x00


	//----- nvinfo : EIATTR_KPARAM_INFO
	.align		4
.L_23:
        /*0068*/ 	.byte	0x04, 0x17
        /*006a*/ 	.short	(.L_25 - .L_24)
.L_24:
        /*006c*/ 	.word	0x00000000
        /*0070*/ 	.short	0x0001
        /*0072*/ 	.short	0x0008
        /*0074*/ 	.byte	0x00, 0xf4, 0x21, 0x00


	//----- nvinfo : EIATTR_KPARAM_INFO
	.align		4
.L_25:
        /*0078*/ 	.byte	0x04, 0x17
        /*007a*/ 	.short	(.L_27 - .L_26)
.L_26:
        /*007c*/ 	.word	0x00000000
        /*0080*/ 	.short	0x0000
        /*0082*/ 	.short	0x0000
        /*0084*/ 	.byte	0x00, 0xf4, 0x21, 0x00


	//----- nvinfo : EIATTR_SPARSE_MMA_MASK
	.align		4
.L_27:
        /*0088*/ 	.byte	0x03, 0x50
        /*008a*/ 	.short	0x0000


	//----- nvinfo : EIATTR_MAXREG_COUNT
	.align		4
        /*008c*/ 	.byte	0x03, 0x1b
        /*008e*/ 	.short	0x00ff


	//----- nvinfo : EIATTR_EXIT_INSTR_OFFSETS
	.align		4
        /*0090*/ 	.byte	0x04, 0x1c
        /*0092*/ 	.short	(.L_29 - .L_28)


	//   ....[0]....
.L_28:
        /*0094*/ 	.word	0x00001b80


	//   ....[1]....
        /*0098*/ 	.word	0x00001bd0


	//----- nvinfo : EIATTR_REQNTID
	.align		4
.L_29:
        /*009c*/ 	.byte	0x04, 0x10
        /*009e*/ 	.short	(.L_31 - .L_30)
.L_30:
        /*00a0*/ 	.word	0x00000100
        /*00a4*/ 	.word	0x00000001
        /*00a8*/ 	.word	0x00000001


	//----- nvinfo : EIATTR_CBANK_PARAM_SIZE
	.align		4
.L_31:
        /*00ac*/ 	.byte	0x03, 0x19
        /*00ae*/ 	.short	0x0038


	//----- nvinfo : EIATTR_PARAM_CBANK
	.align		4
        /*00b0*/ 	.byte	0x04, 0x0a
        /*00b2*/ 	.short	(.L_33 - .L_32)
	.align		4
.L_32:
        /*00b4*/ 	.word	index@(.nv.constant0.triton_poi_fused__native_batch_norm_legit_no_training_silu_25)
        /*00b8*/ 	.short	0x0210
        /*00ba*/ 	.short	0x0038


	//----- nvinfo : EIATTR_SW_WAR
	.align		4
.L_33:
        /*00bc*/ 	.byte	0x04, 0x36
        /*00be*/ 	.short	(.L_35 - .L_34)
.L_34:
        /*00c0*/ 	.word	0x00000008
.L_35:


//--------------------- .nv.callgraph             --------------------------
	.section	.nv.callgraph,"",@"SHT_CUDA_CALLGRAPH"
	.align	4
	.sectionentsize	8
	.align		4
        /*0000*/ 	.word	0x00000000
	.align		4
        /*0004*/ 	.word	0xffffffff
	.align		4
        /*0008*/ 	.word	0x00000000
	.align		4
        /*000c*/ 	.word	0xfffffffe
	.align		4
        /*0010*/ 	.word	0x00000000
	.align		4
        /*0014*/ 	.word	0xfffffffd
	.align		4
        /*0018*/ 	.word	0x00000000
	.align		4
        /*001c*/ 	.word	0xfffffffc


//--------------------- .nv.constant4             --------------------------
	.section	.nv.constant4,"a",@progbits
	.align	8
	.align		8
.nv.constant4:
        /*0000*/ 	.dword	_$_str
	.align		8
        /*0008*/ 	.dword	_$_str_$_2


//--------------------- .text.triton_poi_fused__native_batch_norm_legit_no_training_silu_25 --------------------------
	.section	.text.triton_poi_fused__native_batch_norm_legit_no_training_silu_25,"ax",@progbits
	.sectionflags	@"SHF_BARRIERS=1"
	.align	128
        .global         triton_poi_fused__native_batch_norm_legit_no_training_silu_25
        .type           triton_poi_fused__native_batch_norm_legit_no_training_silu_25,@function
        .size           triton_poi_fused__native_batch_norm_legit_no_training_silu_25,(.L_x_1 - triton_poi_fused__native_batch_norm_legit_no_training_silu_25)
        .other          triton_poi_fused__native_batch_norm_legit_no_training_silu_25,@"STO_CUDA_ENTRY STV_DEFAULT"
triton_poi_fused__native_batch_norm_legit_no_training_silu_25:
.text.triton_poi_fused__native_batch_norm_legit_no_training_silu_25:
[----:B------:R-:W0:Y:S01]  /*0000*/  LDC R1, c[0x0][0x28] ;  /* 0x00000a00ff017b82 */ /* 0x000e220000000800 */
[----:B------:R-:W1:Y:S07]  /*0010*/  S2R R0, SR_TID.X ;  /* 0x0000000000007919 */ /* 0x000e6e0000002100 */
[----:B------:R-:W2:Y:S01]  /*0020*/  LDC.64 R28, c[0x0][0x210] ;  /* 0x00008400ff1c7b82 */ /* 0x000ea20000000a00 */
[----:B------:R-:W-:Y:S01]  /*0030*/  CS2R R6, SRZ ;  /* 0x0000000000067805 */ /* 0x000fe2000001ff00 */
[----:B------:R-:W-:Y:S01]  /*0040*/  ULDC.64 UR6, c[0x0][0x208] ;  /* 0x0000820000067ab9 */ /* 0x000fe20000000a00 */
[----:B------:R-:W3:Y:S01]  /*0050*/  S2R R3, SR_CTAID.X ;  /* 0x0000000000037919 */ /* 0x000ee20000002500 */
[----:B------:R-:W4:Y:S04]  /*0060*/  S2R R2, SR_CTAID.Y ;  /* 0x0000000000027919 */ /* 0x000f280000002600 */
[----:B------:R-:W5:Y:S08]  /*0070*/  LDC.64 R36, c[0x0][0x220] ;  /* 0x00008800ff247b82 */ /* 0x000f700000000a00 */
[----:B------:R-:W5:Y:S01]  /*0080*/  LDC.64 R26, c[0x0][0x218] ;  /* 0x00008600ff1a7b82 */ /* 0x000f620000000a00 */
[----:B-1----:R-:W-:-:S02]  /*0090*/  SHF.R.U32.HI R32, RZ, 0x4, R0 ;  /* 0x00000004ff207819 */ /* 0x002fc40000011600 */
[----:B------:R-:W-:Y:S02]  /*00a0*/  SHF.L.U32 R0, R0, 0x2, RZ ;  /* 0x0000000200007819 */ /* 0x000fe400000006ff */
[----:B---3--:R-:W-:Y:S02]  /*00b0*/  SHF.L.U32 R3, R3, 0x6, RZ ;  /* 0x0000000603037819 */ /* 0x008fe400000006ff */
[----:B------:R-:W-:Y:S02]  /*00c0*/  SGXT.U32 R32, R32, 0x4 ;  /* 0x000000042020781a */ /* 0x000fe40000000000 */
[----:B----4-:R-:W-:Y:S02]  /*00d0*/  SHF.L.U32 R33, R2, 0x6, RZ ;  /* 0x0000000602217819 */ /* 0x010fe400000006ff */
[----:B------:R-:W-:Y:S02]  /*00e0*/  LOP3.LUT R34, R3, 0x3c, R0, 0xf8, !PT ;  /* 0x0000003c03227812 */ /* 0x000fe400078ef800 */
[----:B------:R-:W-:-:S02]  /*00f0*/  LOP3.LUT R5, R33, 0x10, R32, 0xfe, !PT ;  /* 0x0000001021057812 */ /* 0x000fc400078efe20 */
[----:B------:R-:W-:Y:S02]  /*0100*/  ISETP.GE.AND P0, PT, R34, 0x80, PT ;  /* 0x000000802200780c */ /* 0x000fe40003f06270 */
[----:B------:R-:W-:Y:S02]  /*0110*/  LOP3.LUT R21, R33, 0x30, R32, 0xfe, !PT ;  /* 0x0000003021157812 */ /* 0x000fe400078efe20 */
[-C--:B------:R-:W-:Y:S02]  /*0120*/  LEA R17, R5, R34.reuse, 0x7 ;  /* 0x0000002205117211 */ /* 0x080fe400078e38ff */
[----:B------:R-:W-:Y:S02]  /*0130*/  CS2R R4, SRZ ;  /* 0x0000000000047805 */ /* 0x000fe4000001ff00 */
[----:B------:R-:W-:Y:S02]  /*0140*/  LOP3.LUT R19, R33, 0x20, R32, 0xfe, !PT ;  /* 0x0000002021137812 */ /* 0x000fe400078efe20 */
[-C--:B------:R-:W-:Y:S01]  /*0150*/  LEA R21, R21, R34.reuse, 0x7 ;  /* 0x0000002215157211 */ /* 0x080fe200078e38ff */
[----:B--2---:R-:W-:Y:S01]  /*0160*/  IMAD.WIDE R16, R17, 0x4, R28 ;  /* 0x0000000411107825 */ /* 0x004fe200078e021c */
[----:B------:R-:W-:-:S02]  /*0170*/  LEA R19, R19, R34, 0x7 ;  /* 0x0000002213137211 */ /* 0x000fc400078e38ff */
[----:B------:R-:W-:Y:S01]  /*0180*/  CS2R R22, SRZ ;  /* 0x0000000000167805 */ /* 0x000fe2000001ff00 */
[----:B------:R-:W-:Y:S01]  /*0190*/  IMAD.WIDE R24, R21, 0x4, R28 ;  /* 0x0000000415187825 */ /* 0x000fe200078e021c */
[----:B------:R-:W-:Y:S01]  /*01a0*/  CS2R R20, SRZ ;  /* 0x0000000000147805 */ /* 0x000fe2000001ff00 */
[----:B------:R1:W2:Y:S01]  /*01b0*/  @!P0 LDG.E.EL.128 R4, desc[UR6][R16.64] ;  /* 0x0000000610048981 */ /* 0x0002a2000c2e1d00 */
[----:B------:R-:W-:Y:S01]  /*01c0*/  LOP3.LUT R35, R33, R32, RZ, 0xfc, !PT ;  /* 0x0000002021237212 */ /* 0x000fe200078efcff */
[----:B-----5:R-:W-:Y:S01]  /*01d0*/  IMAD.WIDE R36, R34, 0x4, R36 ;  /* 0x0000000422247825 */ /* 0x020fe200078e0224 */
[----:B------:R-:W-:Y:S02]  /*01e0*/  CS2R R8, SRZ ;  /* 0x0000000000087805 */ /* 0x000fe4000001ff00 */
[----:B------:R-:W-:Y:S02]  /*01f0*/  CS2R R10, SRZ ;  /* 0x00000000000a7805 */ /* 0x000fe4000001ff00 */
[----:B------:R-:W-:Y:S01]  /*0200*/  CS2R R12, SRZ ;  /* 0x00000000000c7805 */ /* 0x000fe2000001ff00 */
[----:B------:R-:W-:Y:S01]  /*0210*/  IMAD.WIDE R30, R19, 0x4, R28 ;  /* 0x00000004131e7825 */ /* 0x000fe200078e021c */
[----:B------:R-:W-:-:S02]  /*0220*/  CS2R R14, SRZ ;  /* 0x00000000000e7805 */ /* 0x000fc4000001ff00 */
[----:B------:R-:W-:Y:S02]  /*0230*/  CS2R R18, SRZ ;  /* 0x0000000000127805 */ /* 0x000fe4000001ff00 */
[----:B-1----:R-:W-:Y:S01]  /*0240*/  CS2R R16, SRZ ;  /* 0x0000000000107805 */ /* 0x002fe2000001ff00 */
[----:B0-----:R-:W-:Y:S01]  /*0250*/  IMAD.WIDE R26, R34, 0x4, R26 ;  /* 0x00000004221a7825 */ /* 0x001fe200078e021a */
[----:B------:R-:W-:Y:S01]  /*0260*/  LEA R35, R35, R34, 0x7 ;  /* 0x0000002223237211 */ /* 0x000fe200078e38ff */
[----:B------:R-:W3:Y:S04]  /*0270*/  @!P0 LDG.E.EL.128 R20, desc[UR6][R36.64] ;  /* 0x0000000624148981 */ /* 0x000ee8000c2e1d00 */
[----:B------:R0:W4:Y:S01]  /*0280*/  @!P0 LDG.E.EL.128 R8, desc[UR6][R30.64] ;  /* 0x000000061e088981 */ /* 0x000122000c2e1d00 */
[----:B------:R-:W-:-:S03]  /*0290*/  IMAD.WIDE R28, R35, 0x4, R28 ;  /* 0x00000004231c7825 */ /* 0x000fc600078e021c */
[----:B------:R1:W5:Y:S04]  /*02a0*/  @!P0 LDG.E.EL.128 R12, desc[UR6][R24.64] ;  /* 0x00000006180c8981 */ /* 0x000368000c2e1d00 */
[----:B------:R1:W4:Y:S01]  /*02b0*/  @!P0 LDG.E.EL.128 R16, desc[UR6][R26.64] ;  /* 0x000000061a108981 */ /* 0x000322000c2e1d00 */
[----:B0-----:R-:W0:Y:S01]  /*02c0*/  LDC.64 R30, c[0x0][0x228] ;  /* 0x00008a00ff1e7b82 */ /* 0x001e220000000a00 */
[----:B-1----:R-:W-:Y:S02]  /*02d0*/  CS2R R24, SRZ ;  /* 0x0000000000187805 */ /* 0x002fe4000001ff00 */
[----:B------:R-:W-:-:S06]  /*02e0*/  CS2R R26, SRZ ;  /* 0x00000000001a7805 */ /* 0x000fcc000001ff00 */
[----:B------:R1:W5:Y:S01]  /*02f0*/  @!P0 LDG.E.EL.128 R24, desc[UR6][R28.64] ;  /* 0x000000061c188981 */ /* 0x000362000c2e1d00 */
[----:B0-----:R-:W-:Y:S01]  /*0300*/  IMAD.WIDE R36, R34, 0x4, R30 ;  /* 0x0000000422247825 */ /* 0x001fe200078e021e */
[----:B-1----:R-:W-:Y:S02]  /*0310*/  CS2R R28, SRZ ;  /* 0x00000000001c7805 */ /* 0x002fe4000001ff00 */
[----:B------:R-:W-:-:S06]  /*0320*/  CS2R R30, SRZ ;  /* 0x00000000001e7805 */ /* 0x000fcc000001ff00 */
[----:B------:R0:W5:Y:S01]  /*0330*/  @!P0 LDG.E.EL.128 R28, desc[UR6][R36.64] ;  /* 0x00000006241c8981 */ /* 0x000162000c2e1d00 */
[----:B---3--:R-:W-:Y:S01]  /*0340*/  FADD R35, R20, 0.0010000000474974513054 ;  /* 0x3a83126f14237421 */ /* 0x008fe20000000000 */
[----:B------:R-:W-:Y:S01]  /*0350*/  FADD R22, R22, 0.0010000000474974513054 ;  /* 0x3a83126f16167421 */ /* 0x000fe20000000000 */
[C---:B----4-:R-:W-:Y:S02]  /*0360*/  FADD R20, -R19.reuse, R11 ;  /* 0x0000000b13147221 */ /* 0x050fe40000000100 */
[----:B------:R-:W1:Y:S01]  /*0370*/  MUFU.SQRT R11, R35 ;  /* 0x00000023000b7308 */ /* 0x000e620000002000 */
[C---:B--2---:R-:W-:Y:S01]  /*0380*/  FADD R7, -R19.reuse, R7 ;  /* 0x0000000713077221 */ /* 0x044fe20000000100 */
[C---:B-----5:R-:W-:Y:S01]  /*0390*/  FADD R15, -R19.reuse, R15 ;  /* 0x0000000f130f7221 */ /* 0x060fe20000000100 */
[C---:B------:R-:W-:Y:S01]  /*03a0*/  FADD R6, -R18.reuse, R6 ;  /* 0x0000000612067221 */ /* 0x040fe20000000100 */
[C---:B------:R-:W-:Y:S01]  /*03b0*/  FADD R14, -R18.reuse, R14 ;  /* 0x0000000e120e7221 */ /* 0x040fe20000000100 */
[----:B------:R-:W-:Y:S01]  /*03c0*/  FADD R27, -R19, R27 ;  /* 0x0000001b131b7221 */ /* 0x000fe20000000100 */
[C---:B------:R-:W-:Y:S01]  /*03d0*/  FADD R19, -R18.reuse, R10 ;  /* 0x0000000a12137221 */ /* 0x040fe20000000100 */
[----:B------:R-:W-:Y:S01]  /*03e0*/  FADD R10, R21, 0.0010000000474974513054 ;  /* 0x3a83126f150a7421 */ /* 0x000fe20000000000 */
[----:B------:R-:W-:-:S02]  /*03f0*/  FADD R26, -R18, R26 ;  /* 0x0000001a121a7221 */ /* 0x000fc40000000100 */
[----:B------:R-:W2:Y:S01]  /*0400*/  MUFU.SQRT R18, R22 ;  /* 0x0000001600127308 */ /* 0x000ea20000002000 */
[C---:B-1----:R-:W-:Y:S02]  /*0410*/  FSETP.GT.AND P5, PT, R11.reuse, 8.50705917302346158658e+37, PT ;  /* 0x7e8000000b00780b */ /* 0x042fe40003fa4000 */
[----:B------:R-:W-:-:S05]  /*0420*/  FSETP.GEU.AND P6, PT, R11, 1.175494350822287508e-38, PT ;  /* 0x008000000b00780b */ /* 0x000fca0003fce000 */
[----:B------:R-:W1:Y:S01]  /*0430*/  MUFU.SQRT R10, R10 ;  /* 0x0000000a000a7308 */ /* 0x000e620000002000 */
[----:B------:R-:W-:Y:S01]  /*0440*/  FADD R23, R23, 0.0010000000474974513054 ;  /* 0x3a83126f17177421 */ /* 0x000fe20000000000 */
[C---:B------:R-:W-:Y:S01]  /*0450*/  FADD R5, -R17.reuse, R5 ;  /* 0x0000000511057221 */ /* 0x040fe20000000100 */
[C---:B------:R-:W-:Y:S01]  /*0460*/  FADD R21, -R17.reuse, R9 ;  /* 0x0000000911157221 */ /* 0x040fe20000000100 */
[C---:B------:R-:W-:Y:S01]  /*0470*/  FADD R13, -R17.reuse, R13 ;  /* 0x0000000d110d7221 */ /* 0x040fe20000000100 */
[----:B------:R-:W-:Y:S01]  /*0480*/  FADD R25, -R17, R25 ;  /* 0x0000001911197221 */ /* 0x000fe20000000100 */
[----:B------:R-:W-:Y:S01]  /*0490*/  FADD R17, -R16, R8 ;  /* 0x0000000810117221 */ /* 0x000fe20000000100 */
[----:B------:R-:W-:Y:S01]  /*04a0*/  @P5 FMUL R11, R11, 0.25 ;  /* 0x3e8000000b0b5820 */ /* 0x000fe20000400000 */
[----:B--2---:R-:W-:Y:S01]  /*04b0*/  FSETP.GT.AND P3, PT, R18, 8.50705917302346158658e+37, PT ;  /* 0x7e8000001200780b */ /* 0x004fe20003f64000 */
[----:B------:R-:W2:Y:S01]  /*04c0*/  MUFU.SQRT R8, R23 ;  /* 0x0000001700087308 */ /* 0x000ea20000002000 */
[----:B------:R-:W-:Y:S01]  /*04d0*/  FADD R22, -R16, R12 ;  /* 0x0000000c10167221 */ /* 0x000fe20000000100 */
[----:B------:R-:W-:Y:S01]  /*04e0*/  @!P6 FMUL R11, R11, 16777216 ;  /* 0x4b8000000b0be820 */ /* 0x000fe20000400000 */
[----:B------:R-:W-:Y:S01]  /*04f0*/  HFMA2.MMA R12, -RZ, RZ, 1.625, 0 ;  /* 0x3e800000ff0c7435 */ /* 0x000fe200000001ff */
[----:B-1----:R-:W-:-:S02]  /*0500*/  FSETP.GT.AND P1, PT, R10, 8.50705917302346158658e+37, PT ;  /* 0x7e8000000a00780b */ /* 0x002fc40003f24000 */
[----:B------:R-:W-:Y:S02]  /*0510*/  FSETP.GEU.AND P4, PT, R18, 1.175494350822287508e-38, PT ;  /* 0x008000001200780b */ /* 0x000fe40003f8e000 */
[----:B------:R-:W-:Y:S01]  /*0520*/  FSETP.GEU.AND P2, PT, R10, 1.175494350822287508e-38, PT ;  /* 0x008000000a00780b */ /* 0x000fe20003f4e000 */
[----:B------:R-:W1:Y:S01]  /*0530*/  MUFU.RCP R11, R11 ;  /* 0x0000000b000b7308 */ /* 0x000e620000001000 */
[C---:B------:R-:W-:Y:S01]  /*0540*/  FADD R4, -R16.reuse, R4 ;  /* 0x0000000410047221 */ /* 0x040fe20000000100 */
[----:B0-----:R-:W-:Y:S01]  /*0550*/  FADD R36, -R16, R24 ;  /* 0x0000001810247221 */ /* 0x001fe20000000100 */
[----:B------:R-:W-:Y:S01]  /*0560*/  @P3 FMUL R18, R18, 0.25 ;  /* 0x3e80000012123820 */ /* 0x000fe20000400000 */
[----:B------:R-:W-:Y:S02]  /*0570*/  FSEL R16, R12, 1, P5 ;  /* 0x3f8000000c107808 */ /* 0x000fe40002800000 */
[----:B--2---:R-:W-:Y:S02]  /*0580*/  FSETP.GT.AND P5, PT, R8, 8.50705917302346158658e+37, PT ;  /* 0x7e8000000800780b */ /* 0x004fe40003fa4000 */
[----:B------:R-:W-:Y:S01]  /*0590*/  @P1 FMUL R10, R10, 0.25 ;  /* 0x3e8000000a0a1820 */ /* 0x000fe20000400000 */
[----:B------:R-:W-:Y:S01]  /*05a0*/  FSEL R9, R12, 1, P1 ;  /* 0x3f8000000c097808 */ /* 0x000fe20000800000 */
[----:B------:R-:W-:Y:S01]  /*05b0*/  @!P4 FMUL R18, R18, 16777216 ;  /* 0x4b8000001212c820 */ /* 0x000fe20000400000 */
[----:B------:R-:W-:Y:S01]  /*05c0*/  FSETP.GEU.AND P1, PT, R8, 1.175494350822287508e-38, PT ;  /* 0x008000000800780b */ /* 0x000fe20003f2e000 */
[----:B------:R-:W-:Y:S01]  /*05d0*/  @!P2 FMUL R10, R10, 16777216 ;  /* 0x4b8000000a0aa820 */ /* 0x000fe20000400000 */
[----:B------:R-:W-:Y:S01]  /*05e0*/  @!P6 FMUL R16, R16, 16777216 ;  /* 0x4b8000001010e820 */ /* 0x000fe20000400000 */
[----:B------:R-:W0:Y:S03]  /*05f0*/  MUFU.RCP R35, R18 ;  /* 0x0000001200237308 */ /* 0x000e260000001000 */
[----:B-1----:R-:W-:Y:S01]  /*0600*/  FMUL R11, R11, R16 ;  /* 0x000000100b0b7220 */ /* 0x002fe20000400000 */
[----:B------:R-:W-:-:S04]  /*0610*/  FSEL R16, R12, 1, P3 ;  /* 0x3f8000000c107808 */ /* 0x000fc80001800000 */
[----:B------:R-:W1:Y:S01]  /*0620*/  MUFU.RCP R24, R10 ;  /* 0x0000000a00187308 */ /* 0x000e620000001000 */
[----:B------:R-:W-:Y:S01]  /*0630*/  @P5 FMUL R8, R8, 0.25 ;  /* 0x3e80000008085820 */ /* 0x000fe20000400000 */
[----:B------:R-:W-:Y:S01]  /*0640*/  @!P4 FMUL R16, R16, 16777216 ;  /* 0x4b8000001010c820 */ /* 0x000fe20000400000 */
[----:B------:R-:W-:Y:S02]  /*0650*/  @!P2 FMUL R9, R9, 16777216 ;  /* 0x4b8000000909a820 */ /* 0x000fe40000400000 */
[----:B------:R-:W-:Y:S01]  /*0660*/  @!P1 FMUL R8, R8, 16777216 ;  /* 0x4b80000008089820 */ /* 0x000fe20000400000 */
[----:B0-----:R-:W-:-:S03]  /*0670*/  FMUL R35, R35, R16 ;  /* 0x0000001023237220 */ /* 0x001fc60000400000 */
[----:B------:R0:W2:Y:S01]  /*0680*/  MUFU.RCP R16, R8 ;  /* 0x0000000800107308 */ /* 0x0000a20000001000 */
[----:B-1----:R-:W-:Y:S02]  /*0690*/  FMUL R24, R24, R9 ;  /* 0x0000000918187220 */ /* 0x002fe40000400000 */
[----:B0-----:R-:W0:Y:S01]  /*06a0*/  LDC.64 R8, c[0x0][0x230] ;  /* 0x00008c00ff087b82 */ /* 0x001e220000000a00 */
[----:B------:R-:W-:-:S05]  /*06b0*/  FSEL R23, R12, 1, P5 ;  /* 0x3f8000000c177808 */ /* 0x000fca0002800000 */
[----:B------:R-:W-:Y:S01]  /*06c0*/  @!P1 FMUL R23, R23, 16777216 ;  /* 0x4b80000017179820 */ /* 0x000fe20000400000 */
[----:B------:R-:W-:Y:S01]  /*06d0*/  FMUL R37, R4, R11 ;  /* 0x0000000b04257220 */ /* 0x000fe20000400000 */
[-C--:B------:R-:W-:Y:S02]  /*06e0*/  FMUL R4, R25, R24.reuse ;  /* 0x0000001819047220 */ /* 0x080fe40000400000 */
[----:B--2---:R-:W-:Y:S01]  /*06f0*/  FMUL R16, R16, R23 ;  /* 0x0000001710107220 */ /* 0x004fe20000400000 */
[-C--:B------:R-:W-:Y:S01]  /*0700*/  FMUL R23, R36, R11.reuse ;  /* 0x0000000b24177220 */ /* 0x080fe20000400000 */
[-C--:B------:R-:W-:Y:S01]  /*0710*/  FMUL R18, R5, R24.reuse ;  /* 0x0000001805127220 */ /* 0x080fe20000400000 */
[-C--:B------:R-:W-:Y:S01]  /*0720*/  FMUL R36, R21, R24.reuse ;  /* 0x0000001815247220 */ /* 0x080fe20000400000 */
[----:B------:R-:W-:Y:S01]  /*0730*/  FMUL R13, R13, R24 ;  /* 0x000000180d0d7220 */ /* 0x000fe20000400000 */
[-C--:B------:R-:W-:Y:S01]  /*0740*/  FMUL R17, R17, R11.reuse ;  /* 0x0000000b11117220 */ /* 0x080fe20000400000 */
[----:B------:R-:W-:Y:S01]  /*0750*/  FMUL R22, R22, R11 ;  /* 0x0000000b16167220 */ /* 0x000fe20000400000 */
[----:B------:R-:W-:Y:S01]  /*0760*/  CS2R R10, SRZ ;  /* 0x00000000000a7805 */ /* 0x000fe2000001ff00 */
[----:B0-----:R-:W-:Y:S01]  /*0770*/  IMAD.WIDE R24, R34, 0x4, R8 ;  /* 0x0000000422187825 */ /* 0x001fe200078e0208 */
[----:B------:R-:W-:-:S06]  /*0780*/  CS2R R8, SRZ ;  /* 0x0000000000087805 */ /* 0x000fcc000001ff00 */
[----:B------:R-:W2:Y:S01]  /*0790*/  @!P0 LDG.E.EL.128 R8, desc[UR6][R24.64] ;  /* 0x0000000618088981 */ /* 0x000ea2000c2e1d00 */
[-C--:B------:R-:W-:Y:S01]  /*07a0*/  FMUL R5, R26, R35.reuse ;  /* 0x000000231a057220 */ /* 0x080fe20000400000 */
[----:B------:R-:W-:Y:S01]  /*07b0*/  FMUL R19, R19, R35 ;  /* 0x0000002313137220 */ /* 0x000fe20000400000 */
[----:B------:R-:W-:Y:S01]  /*07c0*/  FMUL R20, R20, R16 ;  /* 0x0000001014147220 */ /* 0x000fe20000400000 */
[----:B------:R-:W0:Y:S01]  /*07d0*/  S2UR UR5, SR_CgaCtaId ;  /* 0x00000000000579c3 */ /* 0x000e220000008800 */
[----:B------:R-:W-:Y:S02]  /*07e0*/  UMOV UR4, 0x400 ;  /* 0x0000040000047882 */ /* 0x000fe40000000000 */
[----:B0-----:R-:W-:Y:S01]  /*07f0*/  UPRMT UR4, UR5, 0x654, UR4 ;  /* 0x0000065405047896 */ /* 0x001fe20008000004 */
[----:B--2---:R-:W-:-:S04]  /*0800*/  FFMA R23, R23, R28, R8 ;  /* 0x0000001c17177223 */ /* 0x004fc80000000008 */
[----:B------:R-:W-:Y:S01]  /*0810*/  FADD R34, RZ, -R23 ;  /* 0x80000017ff227221 */ /* 0x000fe20000000000 */
[----:B------:R-:W-:-:S03]  /*0820*/  FFMA R4, R4, R29, R9 ;  /* 0x0000001d04047223 */ /* 0x000fc60000000009 */
[----:B------:R-:W-:Y:S01]  /*0830*/  FMUL R34, R34, 1.4426950216293334961 ;  /* 0x3fb8aa3b22227820 */ /* 0x000fe20000400000 */
[----:B------:R-:W-:-:S04]  /*0840*/  FADD R21, RZ, -R4 ;  /* 0x80000004ff157221 */ /* 0x000fc80000000000 */
[----:B------:R-:W-:Y:S01]  /*0850*/  FSETP.GEU.AND P0, PT, R34, -126, PT ;  /* 0xc2fc00002200780b */ /* 0x000fe20003f0e000 */
[----:B------:R-:W-:Y:S01]  /*0860*/  FMUL R21, R21, 1.4426950216293334961 ;  /* 0x3fb8aa3b15157820 */ /* 0x000fe20000400000 */
[----:B------:R-:W-:-:S04]  /*0870*/  FFMA R5, R5, R30, R10 ;  /* 0x0000001e05057223 */ /* 0x000fc8000000000a */
[----:B------:R-:W-:Y:S01]  /*0880*/  FSETP.GEU.AND P1, PT, R21, -126, PT ;  /* 0xc2fc00001500780b */ /* 0x000fe20003f2e000 */
[-CC-:B------:R-:W-:Y:S01]  /*0890*/  FFMA R18, R18, R29.reuse, R9.reuse ;  /* 0x0000001d12127223 */ /* 0x180fe20000000009 */
[-CC-:B------:R-:W-:Y:S01]  /*08a0*/  FFMA R36, R36, R29.reuse, R9.reuse ;  /* 0x0000001d24247223 */ /* 0x180fe20000000009 */
[----:B------:R-:W-:Y:S01]  /*08b0*/  FFMA R13, R13, R29, R9 ;  /* 0x0000001d0d0d7223 */ /* 0x000fe20000000009 */
[----:B------:R-:W-:Y:S01]  /*08c0*/  FMUL R9, R6, R35 ;  /* 0x0000002306097220 */ /* 0x000fe20000400000 */
[----:B------:R-:W-:Y:S02]  /*08d0*/  FADD R24, RZ, -R5 ;  /* 0x80000005ff187221 */ /* 0x000fe40000000000 */
[----:B------:R-:W-:Y:S01]  /*08e0*/  @!P0 FMUL R34, R34, 0.5 ;  /* 0x3f00000022228820 */ /* 0x000fe20000400000 */
[----:B------:R-:W-:Y:S01]  /*08f0*/  FMUL R6, R27, R16 ;  /* 0x000000101b067220 */ /* 0x000fe20000400000 */
[-CC-:B------:R-:W-:Y:S01]  /*0900*/  FFMA R37, R37, R28.reuse, R8.reuse ;  /* 0x0000001c25257223 */ /* 0x180fe20000000008 */
[-CC-:B------:R-:W-:Y:S01]  /*0910*/  FFMA R17, R17, R28.reuse, R8.reuse ;  /* 0x0000001c11117223 */ /* 0x180fe20000000008 */
[----:B------:R-:W-:-:S02]  /*0920*/  FFMA R22, R22, R28, R8 ;  /* 0x0000001c16167223 */ /* 0x000fc40000000008 */
[----:B------:R-:W0:Y:S01]  /*0930*/  MUFU.EX2 R8, R34 ;  /* 0x0000002200087308 */ /* 0x000e220000000800 */
[----:B------:R-:W-:Y:S01]  /*0940*/  FMUL R24, R24, 1.4426950216293334961 ;  /* 0x3fb8aa3b18187820 */ /* 0x000fe20000400000 */
[----:B------:R-:W-:Y:S01]  /*0950*/  FFMA R6, R6, R31, R11 ;  /* 0x0000001f06067223 */ /* 0x000fe2000000000b */
[----:B------:R-:W-:-:S03]  /*0960*/  @!P1 FMUL R21, R21, 0.5 ;  /* 0x3f00000015159820 */ /* 0x000fc60000400000 */
[----:B------:R-:W-:Y:S01]  /*0970*/  FADD R25, RZ, -R6 ;  /* 0x80000006ff197221 */ /* 0x000fe20000000000 */
[----:B------:R-:W-:Y:S02]  /*0980*/  FSETP.GEU.AND P2, PT, R24, -126, PT ;  /* 0xc2fc00001800780b */ /* 0x000fe40003f4e000 */
[----:B------:R-:W1:Y:S01]  /*0990*/  MUFU.EX2 R21, R21 ;  /* 0x0000001500157308 */ /* 0x000e620000000800 */
[----:B------:R-:W-:Y:S01]  /*09a0*/  FMUL R25, R25, 1.4426950216293334961 ;  /* 0x3fb8aa3b19197820 */ /* 0x000fe20000400000 */
[----:B0-----:R-:W-:-:S04]  /*09b0*/  @!P0 FMUL R8, R8, R8 ;  /* 0x0000000808088220 */ /* 0x001fc80000400000 */
[----:B------:R-:W-:Y:S01]  /*09c0*/  FSETP.GEU.AND P3, PT, R25, -126, PT ;  /* 0xc2fc00001900780b */ /* 0x000fe20003f6e000 */
[----:B------:R-:W-:-:S04]  /*09d0*/  FADD R26, R8, 1 ;  /* 0x3f800000081a7421 */ /* 0x000fc80000000000 */
[----:B------:R-:W-:Y:S01]  /*09e0*/  @!P2 FMUL R24, R24, 0.5 ;  /* 0x3f0000001818a820 */ /* 0x000fe20000400000 */
[----:B------:R-:W0:Y:S01]  /*09f0*/  S2R R8, SR_TID.X ;  /* 0x0000000000087919 */ /* 0x000e220000002100 */
[----:B------:R-:W-:Y:S01]  /*0a00*/  FMUL R35, R14, R35 ;  /* 0x000000230e237220 */ /* 0x000fe20000400000 */
[----:B------:R-:W-:Y:S01]  /*0a10*/  FSETP.GT.AND P0, PT, R26, 8.50705917302346158658e+37, PT ;  /* 0x7e8000001a00780b */ /* 0x000fe20003f04000 */
[----:B-1----:R-:W-:Y:S02]  /*0a20*/  @!P1 FMUL R21, R21, R21 ;  /* 0x0000001515159220 */ /* 0x002fe40000400000 */
[----:B------:R-:W1:Y:S01]  /*0a30*/  MUFU.EX2 R24, R24 ;  /* 0x0000001800187308 */ /* 0x000e620000000800 */
[-C--:B------:R-:W-:Y:S01]  /*0a40*/  FMUL R14, R7, R16.reuse ;  /* 0x00000010070e7220 */ /* 0x080fe20000400000 */
[----:B------:R-:W-:Y:S01]  /*0a50*/  @!P3 FMUL R25, R25, 0.5 ;  /* 0x3f0000001919b820 */ /* 0x000fe20000400000 */
[----:B------:R-:W-:Y:S01]  /*0a60*/  FMUL R16, R15, R16 ;  /* 0x000000100f107220 */ /* 0x000fe20000400000 */
[----:B------:R-:W-:-:S04]  /*0a70*/  FADD R15, R21, 1 ;  /* 0x3f800000150f7421 */ /* 0x000fc80000000000 */
[----:B------:R-:W2:Y:S02]  /*0a80*/  MUFU.EX2 R21, R25 ;  /* 0x0000001900157308 */ /* 0x000ea40000000800 */
[----:B------:R-:W-:Y:S01]  /*0a90*/  @P0 FMUL R26, R26, 0.25 ;  /* 0x3e8000001a1a0820 */ /* 0x000fe20000400000 */
[----:B-1----:R-:W-:-:S05]  /*0aa0*/  @!P2 FMUL R24, R24, R24 ;  /* 0x000000181818a220 */ /* 0x002fca0000400000 */
[----:B------:R-:W1:Y:S01]  /*0ab0*/  MUFU.RCP R26, R26 ;  /* 0x0000001a001a7308 */ /* 0x000e620000001000 */
[----:B------:R-:W-:Y:S01]  /*0ac0*/  FADD R28, R24, 1 ;  /* 0x3f800000181c7421 */ /* 0x000fe20000000000 */
[-CC-:B------:R-:W-:Y:S01]  /*0ad0*/  FFMA R7, R9, R30.reuse, R10.reuse ;  /* 0x0000001e09077223 */ /* 0x180fe2000000000a */
[-CC-:B------:R-:W-:Y:S01]  /*0ae0*/  FFMA R9, R19, R30.reuse, R10.reuse ;  /* 0x0000001e13097223 */ /* 0x180fe2000000000a */
[----:B--2---:R-:W-:Y:S01]  /*0af0*/  @!P3 FMUL R21, R21, R21 ;  /* 0x000000151515b220 */ /* 0x004fe20000400000 */
[----:B------:R-:W-:Y:S01]  /*0b00*/  FSEL R19, R12, 1, P0 ;  /* 0x3f8000000c137808 */ /* 0x000fe20000000000 */
[----:B------:R-:W-:Y:S01]  /*0b10*/  FFMA R30, R35, R30, R10 ;  /* 0x0000001e231e7223 */ /* 0x000fe2000000000a */
[----:B------:R-:W-:Y:S01]  /*0b20*/  FSETP.GT.AND P0, PT, R28, 8.50705917302346158658e+37, PT ;  /* 0x7e8000001c00780b */ /* 0x000fe20003f04000 */
[-CC-:B------:R-:W-:Y:S01]  /*0b30*/  FFMA R14, R14, R31.reuse, R11.reuse ;  /* 0x0000001f0e0e7223 */ /* 0x180fe2000000000b */
[-CC-:B------:R-:W-:Y:S01]  /*0b40*/  FFMA R10, R20, R31.reuse, R11.reuse ;  /* 0x0000001f140a7223 */ /* 0x180fe2000000000b */
[----:B------:R-:W-:Y:S01]  /*0b50*/  FADD R21, R21, 1 ;  /* 0x3f80000015157421 */ /* 0x000fe20000000000 */
[----:B------:R-:W-:Y:S01]  /*0b60*/  FFMA R11, R16, R31, R11 ;  /* 0x0000001f100b7223 */ /* 0x000fe2000000000b */
[----:B------:R-:W-:-:S02]  /*0b70*/  FSETP.GT.AND P1, PT, R15, 8.50705917302346158658e+37, PT ;  /* 0x7e8000000f00780b */ /* 0x000fc40003f24000 */
[----:B0-----:R-:W-:Y:S02]  /*0b80*/  SHF.R.U32.HI R27, RZ, 0x4, R8 ;  /* 0x00000004ff1b7819 */ /* 0x001fe40000011608 */
[----:B------:R-:W-:Y:S02]  /*0b90*/  SHF.L.U32 R16, R8, 0x8, RZ ;  /* 0x0000000808107819 */ /* 0x000fe400000006ff */
[----:B------:R-:W-:Y:S02]  /*0ba0*/  FSETP.GT.AND P2, PT, R21, 8.50705917302346158658e+37, PT ;  /* 0x7e8000001500780b */ /* 0x000fe40003f44000 */
[----:B------:R-:W-:Y:S02]  /*0bb0*/  SGXT.U32 R27, R27, 0x4 ;  /* 0x000000041b1b781a */ /* 0x000fe40000000000 */
[----:B------:R-:W-:Y:S01]  /*0bc0*/  LOP3.LUT R16, R16, 0xf00, RZ, 0xc0, !PT ;  /* 0x00000f0010107812 */ /* 0x000fe200078ec0ff */
[----:B-1----:R-:W-:Y:S01]  /*0bd0*/  FMUL R26, R26, R19 ;  /* 0x000000131a1a7220 */ /* 0x002fe20000400000 */
[----:B------:R-:W-:-:S02]  /*0be0*/  @P0 FMUL R28, R28, 0.25 ;  /* 0x3e8000001c1c0820 */ /* 0x000fc40000400000 */
[C---:B------:R-:W-:Y:S02]  /*0bf0*/  LOP3.LUT R24, R16.reuse, R27, RZ, 0xfc, !PT ;  /* 0x0000001b10187212 */ /* 0x040fe400078efcff */
[C---:B------:R-:W-:Y:S02]  /*0c00*/  LEA.HI R19, R16.reuse, UR4, RZ, 0x1e ;  /* 0x0000000410137c11 */ /* 0x040fe4000f8ff0ff */
[----:B------:R-:W-:Y:S01]  /*0c10*/  LOP3.LUT R25, R16, 0x40, RZ, 0xfc, !PT ;  /* 0x0000004010197812 */ /* 0x000fe200078efcff */
[----:B------:R-:W-:Y:S01]  /*0c20*/  @P1 FMUL R15, R15, 0.25 ;  /* 0x3e8000000f0f1820 */ /* 0x000fe20000400000 */
[----:B------:R-:W-:Y:S02]  /*0c30*/  LEA R20, R24, R19, 0x2 ;  /* 0x0000001318147211 */ /* 0x000fe400078e10ff */
[----:B------:R-:W-:Y:S02]  /*0c40*/  LOP3.LUT R29, R16, 0x80, RZ, 0xfc, !PT ;  /* 0x00000080101d7812 */ /* 0x000fe400078efcff */
[----:B------:R-:W-:-:S02]  /*0c50*/  LEA.HI R19, R25, UR4, RZ, 0x1e ;  /* 0x0000000419137c11 */ /* 0x000fc4000f8ff0ff */
[----:B------:R-:W-:Y:S01]  /*0c60*/  LOP3.LUT R16, R16, 0xc0, RZ, 0xfc, !PT ;  /* 0x000000c010107812 */ /* 0x000fe200078efcff */
[----:B------:R-:W0:Y:S01]  /*0c70*/  MUFU.RCP R25, R28 ;  /* 0x0000001c00197308 */ /* 0x000e220000001000 */
[----:B------:R-:W-:Y:S01]  /*0c80*/  @P2 FMUL R21, R21, 0.25 ;  /* 0x3e80000015152820 */ /* 0x000fe20000400000 */
[----:B------:R-:W-:Y:S02]  /*0c90*/  LEA.HI R29, R29, UR4, RZ, 0x1e ;  /* 0x000000041d1d7c11 */ /* 0x000fe4000f8ff0ff */
[----:B------:R-:W-:-:S04]  /*0ca0*/  LEA.HI R31, R16, UR4, RZ, 0x1e ;  /* 0x00000004101f7c11 */ /* 0x000fc8000f8ff0ff */
[----:B------:R1:W2:Y:S01]  /*0cb0*/  MUFU.RCP R27, R15 ;  /* 0x0000000f001b7308 */ /* 0x0002a20000001000 */
[C---:B------:R-:W-:Y:S01]  /*0cc0*/  LEA R19, R24.reuse, R19, 0x2 ;  /* 0x0000001318137211 */ /* 0x040fe200078e10ff */
[----:B------:R-:W-:Y:S01]  /*0cd0*/  FMUL R23, R23, R26 ;  /* 0x0000001a17177220 */ /* 0x000fe20000400000 */
[----:B------:R-:W-:Y:S02]  /*0ce0*/  LEA R16, R24, R29, 0x2 ;  /* 0x0000001d18107211 */ /* 0x000fe400078e10ff */
[----:B------:R-:W-:-:S03]  /*0cf0*/  FSEL R26, R12, 1, P0 ;  /* 0x3f8000000c1a7808 */ /* 0x000fc60000000000 */
[----:B------:R-:W3:Y:S01]  /*0d00*/  MUFU.RCP R21, R21 ;  /* 0x0000001500157308 */ /* 0x000ee20000001000 */
[----:B-1----:R-:W-:Y:S01]  /*0d10*/  LEA R15, R24, R31, 0x2 ;  /* 0x0000001f180f7211 */ /* 0x002fe200078e10ff */
[----:B------:R-:W-:Y:S01]  /*0d20*/  FADD R24, RZ, -R37 ;  /* 0x80000025ff187221 */ /* 0x000fe20000000000 */
[----:B------:R-:W-:Y:S01]  /*0d30*/  FSEL R34, R12, 1, P1 ;  /* 0x3f8000000c227808 */ /* 0x000fe20000800000 */
[----:B0-----:R-:W-:Y:S02]  /*0d40*/  FMUL R26, R25, R26 ;  /* 0x0000001a191a7220 */ /* 0x001fe40000400000 */
[----:B------:R-:W-:Y:S01]  /*0d50*/  FMUL R24, R24, 1.4426950216293334961 ;  /* 0x3fb8aa3b18187820 */ /* 0x000fe20000400000 */
[----:B------:R-:W-:Y:S01]  /*0d60*/  FADD R25, RZ, -R18 ;  /* 0x80000012ff197221 */ /* 0x000fe20000000000 */
[----:B--2---:R-:W-:Y:S01]  /*0d70*/  FMUL R27, R27, R34 ;  /* 0x000000221b1b7220 */ /* 0x004fe20000400000 */
[----:B------:R-:W-:Y:S01]  /*0d80*/  FSEL R28, R12, 1, P2 ;  /* 0x3f8000000c1c7808 */ /* 0x000fe20001000000 */
[----:B------:R-:W-:Y:S01]  /*0d90*/  FMUL R5, R5, R26 ;  /* 0x0000001a05057220 */ /* 0x000fe20000400000 */
[----:B------:R-:W-:Y:S01]  /*0da0*/  FSETP.GEU.AND P0, PT, R24, -126, PT ;  /* 0xc2fc00001800780b */ /* 0x000fe20003f0e000 */
[----:B------:R-:W-:Y:S01]  /*0db0*/  FADD R26, RZ, -R7 ;  /* 0x80000007ff1a7221 */ /* 0x000fe20000000000 */
[----:B------:R-:W-:Y:S01]  /*0dc0*/  FMUL R4, R4, R27 ;  /* 0x0000001b04047220 */ /* 0x000fe20000400000 */
[----:B------:R-:W-:Y:S01]  /*0dd0*/  FMUL R25, R25, 1.4426950216293334961 ;  /* 0x3fb8aa3b19197820 */ /* 0x000fe20000400000 */
[----:B---3--:R-:W-:Y:S01]  /*0de0*/  FMUL R27, R21, R28 ;  /* 0x0000001c151b7220 */ /* 0x008fe20000400000 */
[----:B------:R-:W-:Y:S01]  /*0df0*/  FMUL R26, R26, 1.4426950216293334961 ;  /* 0x3fb8aa3b1a1a7820 */ /* 0x000fe20000400000 */
[----:B------:R-:W-:-:S02]  /*0e00*/  FADD R21, RZ, -R14 ;  /* 0x8000000eff157221 */ /* 0x000fc40000000000 */
[----:B------:R-:W-:Y:S02]  /*0e10*/  FSETP.GEU.AND P4, PT, R25, -126, PT ;  /* 0xc2fc00001900780b */ /* 0x000fe40003f8e000 */
[----:B------:R-:W-:Y:S01]  /*0e20*/  FMUL R21, R21, 1.4426950216293334961 ;  /* 0x3fb8aa3b15157820 */ /* 0x000fe20000400000 */
[----:B------:R-:W-:Y:S01]  /*0e30*/  FSETP.GEU.AND P5, PT, R26, -126, PT ;  /* 0xc2fc00001a00780b */ /* 0x000fe20003fae000 */
[----:B------:R-:W-:Y:S01]  /*0e40*/  FMUL R6, R6, R27 ;  /* 0x0000001b06067220 */ /* 0x000fe20000400000 */
[----:B------:R-:W-:Y:S01]  /*0e50*/  @!P0 FMUL R24, R24, 0.5 ;  /* 0x3f00000018188820 */ /* 0x000fe20000400000 */
[----:B------:R-:W-:Y:S01]  /*0e60*/  FADD R27, RZ, -R17 ;  /* 0x80000011ff1b7221 */ /* 0x000fe20000000000 */
[----:B------:R-:W-:Y:S01]  /*0e70*/  FSETP.GEU.AND P1, PT, R21, -126, PT ;  /* 0xc2fc00001500780b */ /* 0x000fe20003f2e000 */
[----:B------:R-:W-:Y:S02]  /*0e80*/  FADD R28, RZ, -R36 ;  /* 0x80000024ff1c7221 */ /* 0x000fe40000000000 */
[----:B------:R-:W-:Y:S01]  /*0e90*/  FMUL R29, R27, 1.4426950216293334961 ;  /* 0x3fb8aa3b1b1d7820 */ /* 0x000fe20000400000 */
[----:B------:R-:W0:Y:S02]  /*0ea0*/  MUFU.EX2 R24, R24 ;  /* 0x0000001800187308 */ /* 0x000e240000000800 */
[----:B------:R-:W-:Y:S01]  /*0eb0*/  @!P4 FMUL R25, R25, 0.5 ;  /* 0x3f0000001919c820 */ /* 0x000fe20000400000 */
[----:B------:R-:W-:Y:S01]  /*0ec0*/  FMUL R28, R28, 1.4426950216293334961 ;  /* 0x3fb8aa3b1c1c7820 */ /* 0x000fe20000400000 */
[----:B------:R-:W-:Y:S01]  /*0ed0*/  FSETP.GEU.AND P2, PT, R29, -126, PT ;  /* 0xc2fc00001d00780b */ /* 0x000fe20003f4e000 */
[----:B------:R-:W-:-:S03]  /*0ee0*/  @!P5 FMUL R26, R26, 0.5 ;  /* 0x3f0000001a1ad820 */ /* 0x000fc60000400000 */
[----:B------:R-:W1:Y:S01]  /*0ef0*/  MUFU.EX2 R25, R25 ;  /* 0x0000001900197308 */ /* 0x000e620000000800 */
[----:B------:R-:W-:Y:S01]  /*0f00*/  @!P1 FMUL R21, R21, 0.5 ;  /* 0x3f00000015159820 */ /* 0x000fe20000400000 */
[----:B------:R-:W-:-:S06]  /*0f10*/  FSETP.GEU.AND P3, PT, R28, -126, PT ;  /* 0xc2fc00001c00780b */ /* 0x000fcc0003f6e000 */
[----:B------:R-:W2:Y:S01]  /*0f20*/  MUFU.EX2 R26, R26 ;  /* 0x0000001a001a7308 */ /* 0x000ea20000000800 */
[----:B0-----:R-:W-:Y:S01]  /*0f30*/  @!P0 FMUL R24, R24, R24 ;  /* 0x0000001818188220 */ /* 0x001fe20000400000 */
[----:B------:R-:W-:-:S06]  /*0f40*/  @!P2 FMUL R29, R29, 0.5 ;  /* 0x3f0000001d1da820 */ /* 0x000fcc0000400000 */
[----:B------:R-:W0:Y:S01]  /*0f50*/  MUFU.EX2 R21, R21 ;  /* 0x0000001500157308 */ /* 0x000e220000000800 */
[----:B------:R-:W-:Y:S01]  /*0f60*/  FADD R27, R24, 1 ;  /* 0x3f800000181b7421 */ /* 0x000fe20000000000 */
[----:B------:R-:W-:Y:S01]  /*0f70*/  @!P3 FMUL R28, R28, 0.5 ;  /* 0x3f0000001c1cb820 */ /* 0x000fe20000400000 */
[----:B-1----:R-:W-:-:S05]  /*0f80*/  @!P4 FMUL R25, R25, R25 ;  /* 0x000000191919c220 */ /* 0x002fca0000400000 */
[----:B------:R-:W1:Y:S01]  /*0f90*/  MUFU.EX2 R24, R29 ;  /* 0x0000001d00187308 */ /* 0x000e620000000800 */
[----:B------:R-:W-:Y:S01]  /*0fa0*/  FSETP.GT.AND P4, PT, R27, 8.50705917302346158658e+37, PT ;  /* 0x7e8000001b00780b */ /* 0x000fe20003f84000 */
[----:B--2---:R-:W-:Y:S01]  /*0fb0*/  @!P5 FMUL R26, R26, R26 ;  /* 0x0000001a1a1ad220 */ /* 0x004fe20000400000 */
[----:B------:R-:W-:-:S03]  /*0fc0*/  FADD R25, R25, 1 ;  /* 0x3f80000019197421 */ /* 0x000fc60000000000 */
[----:B------:R-:W-:Y:S01]  /*0fd0*/  FADD R26, R26, 1 ;  /* 0x3f8000001a1a7421 */ /* 0x000fe20000000000 */
[----:B0-----:R-:W-:Y:S01]  /*0fe0*/  @!P1 FMUL R21, R21, R21 ;  /* 0x0000001515159220 */ /* 0x001fe20000400000 */
[----:B------:R-:W0:Y:S01]  /*0ff0*/  MUFU.EX2 R28, R28 ;  /* 0x0000001c001c7308 */ /* 0x000e220000000800 */
[----:B------:R-:W-:Y:S02]  /*1000*/  FSETP.GT.AND P0, PT, R25, 8.50705917302346158658e+37, PT ;  /* 0x7e8000001900780b */ /* 0x000fe40003f04000 */
[----:B------:R-:W-:Y:S01]  /*1010*/  FADD R21, R21, 1 ;  /* 0x3f80000015157421 */ /* 0x000fe20000000000 */
[----:B------:R-:W-:Y:S01]  /*1020*/  FSETP.GT.AND P1, PT, R26, 8.50705917302346158658e+37, PT ;  /* 0x7e8000001a00780b */ /* 0x000fe20003f24000 */
[----:B-1----:R-:W-:Y:S01]  /*1030*/  @!P2 FMUL R24, R24, R24 ;  /* 0x000000181818a220 */ /* 0x002fe20000400000 */
[----:B------:R-:W-:Y:S02]  /*1040*/  @P4 FMUL R27, R27, 0.25 ;  /* 0x3e8000001b1b4820 */ /* 0x000fe40000400000 */
[----:B------:R-:W-:Y:S01]  /*1050*/  FSETP.GT.AND P2, PT, R21, 8.50705917302346158658e+37, PT ;  /* 0x7e8000001500780b */ /* 0x000fe20003f44000 */
[----:B------:R-:W-:-:S03]  /*1060*/  FADD R29, R24, 1 ;  /* 0x3f800000181d7421 */ /* 0x000fc60000000000 */
[----:B------:R-:W1:Y:S01]  /*1070*/  MUFU.RCP R27, R27 ;  /* 0x0000001b001b7308 */ /* 0x000e620000001000 */
[----:B0-----:R-:W-:Y:S01]  /*1080*/  @!P3 FMUL R28, R28, R28 ;  /* 0x0000001c1c1cb220 */ /* 0x001fe20000400000 */
[----:B------:R-:W-:Y:S01]  /*1090*/  FSETP.GT.AND P3, PT, R29, 8.50705917302346158658e+37, PT ;  /* 0x7e8000001d00780b */ /* 0x000fe20003f64000 */
[----:B------:R-:W-:Y:S02]  /*10a0*/  @P0 FMUL R25, R25, 0.25 ;  /* 0x3e80000019190820 */ /* 0x000fe40000400000 */
[----:B------:R-:W-:Y:S01]  /*10b0*/  @P1 FMUL R26, R26, 0.25 ;  /* 0x3e8000001a1a1820 */ /* 0x000fe20000400000 */
[----:B------:R-:W-:-:S03]  /*10c0*/  FSEL R24, R12, 1, P4 ;  /* 0x3f8000000c187808 */ /* 0x000fc60002000000 */
[----:B------:R-:W-:Y:S01]  /*10d0*/  @P2 FMUL R21, R21, 0.25 ;  /* 0x3e80000015152820 */ /* 0x000fe20000400000 */
[----:B------:R-:W0:Y:S08]  /*10e0*/  MUFU.RCP R25, R25 ;  /* 0x0000001900197308 */ /* 0x000e300000001000 */
[----:B------:R-:W2:Y:S01]  /*10f0*/  MUFU.RCP R26, R26 ;  /* 0x0000001a001a7308 */ /* 0x000ea20000001000 */
[----:B------:R-:W-:Y:S01]  /*1100*/  @P3 FMUL R29, R29, 0.25 ;  /* 0x3e8000001d1d3820 */ /* 0x000fe20000400000 */
[----:B-1----:R-:W-:Y:S01]  /*1110*/  FMUL R34, R27, R24 ;  /* 0x000000181b227220 */ /* 0x002fe20000400000 */
[----:B------:R-:W-:Y:S01]  /*1120*/  FADD R24, R28, 1 ;  /* 0x3f8000001c187421 */ /* 0x000fe20000000000 */
[----:B------:R-:W-:-:S04]  /*1130*/  FSEL R28, R12, 1, P0 ;  /* 0x3f8000000c1c7808 */ /* 0x000fc80000000000 */
[----:B------:R-:W1:Y:S01]  /*1140*/  MUFU.RCP R21, R21 ;  /* 0x0000001500157308 */ /* 0x000e620000001000 */
[C---:B------:R-:W-:Y:S01]  /*1150*/  FSEL R27, R12.reuse, 1, P1 ;  /* 0x3f8000000c1b7808 */ /* 0x040fe20000800000 */
[----:B0-----:R-:W-:Y:S01]  /*1160*/  FMUL R25, R25, R28 ;  /* 0x0000001c19197220 */ /* 0x001fe20000400000 */
[----:B------:R-:W-:-:S05]  /*1170*/  FSEL R28, R12, 1, P2 ;  /* 0x3f8000000c1c7808 */ /* 0x000fca0001000000 */
[----:B------:R-:W0:Y:S01]  /*1180*/  MUFU.RCP R29, R29 ;  /* 0x0000001d001d7308 */ /* 0x000e220000001000 */
[----:B--2---:R-:W-:Y:S01]  /*1190*/  FMUL R26, R26, R27 ;  /* 0x0000001b1a1a7220 */ /* 0x004fe20000400000 */
[----:B------:R-:W-:-:S03]  /*11a0*/  FMUL R18, R18, R25 ;  /* 0x0000001912127220 */ /* 0x000fc60000400000 */
[----:B------:R-:W-:Y:S01]  /*11b0*/  FMUL R7, R7, R26 ;  /* 0x0000001a07077220 */ /* 0x000fe20000400000 */
[----:B------:R-:W-:Y:S01]  /*11c0*/  FSEL R26, R12, 1, P3 ;  /* 0x3f8000000c1a7808 */ /* 0x000fe20001800000 */
[----:B-1----:R-:W-:Y:S01]  /*11d0*/  FMUL R25, R21, R28 ;  /* 0x0000001c15197220 */ /* 0x002fe20000400000 */
[----:B------:R-:W-:Y:S01]  /*11e0*/  FADD R28, RZ, -R22 ;  /* 0x80000016ff1c7221 */ /* 0x000fe20000000000 */
[----:B------:R-:W-:-:S03]  /*11f0*/  FMUL R37, R37, R34 ;  /* 0x0000002225257220 */ /* 0x000fc60000400000 */
[----:B------:R-:W-:Y:S01]  /*1200*/  FMUL R28, R28, 1.4426950216293334961 ;  /* 0x3fb8aa3b1c1c7820 */ /* 0x000fe20000400000 */
[----:B0-----:R-:W-:Y:S01]  /*1210*/  FMUL R34, R29, R26 ;  /* 0x0000001a1d227220 */ /* 0x001fe20000400000 */
[----:B------:R-:W-:-:S03]  /*1220*/  FADD R26, RZ, -R13 ;  /* 0x8000000dff1a7221 */ /* 0x000fc60000000000 */
[----:B------:R-:W-:Y:S01]  /*1230*/  FSETP.GEU.AND P1, PT, R28, -126, PT ;  /* 0xc2fc00001c00780b */ /* 0x000fe20003f2e000 */
[----:B------:R-:W-:Y:S01]  /*1240*/  FMUL R21, R17, R34 ;  /* 0x0000002211157220 */ /* 0x000fe20000400000 */
[----:B------:R-:W-:Y:S01]  /*1250*/  FMUL R17, R26, 1.4426950216293334961 ;  /* 0x3fb8aa3b1a117820 */ /* 0x000fe20000400000 */
[----:B------:R-:W-:Y:S01]  /*1260*/  FADD R26, RZ, -R30 ;  /* 0x8000001eff1a7221 */ /* 0x000fe20000000000 */
[----:B------:R-:W-:Y:S01]  /*1270*/  FSETP.GT.AND P4, PT, R24, 8.50705917302346158658e+37, PT ;  /* 0x7e8000001800780b */ /* 0x000fe20003f84000 */
[----:B------:R-:W-:Y:S02]  /*1280*/  FADD R27, RZ, -R9 ;  /* 0x80000009ff1b7221 */ /* 0x000fe40000000000 */
[----:B------:R-:W-:Y:S01]  /*1290*/  FSETP.GEU.AND P5, PT, R17, -126, PT ;  /* 0xc2fc00001100780b */ /* 0x000fe20003fae000 */
[----:B------:R-:W-:Y:S01]  /*12a0*/  FMUL R26, R26, 1.4426950216293334961 ;  /* 0x3fb8aa3b1a1a7820 */ /* 0x000fe20000400000 */
[----:B------:R-:W-:Y:S01]  /*12b0*/  FADD R29, RZ, -R10 ;  /* 0x8000000aff1d7221 */ /* 0x000fe20000000000 */
[----:B------:R-:W-:Y:S01]  /*12c0*/  FMUL R27, R27, 1.4426950216293334961 ;  /* 0x3fb8aa3b1b1b7820 */ /* 0x000fe20000400000 */
[----:B------:R-:W-:-:S02]  /*12d0*/  FADD R31, RZ, -R11 ;  /* 0x8000000bff1f7221 */ /* 0x000fc40000000000 */
[----:B------:R-:W-:Y:S01]  /*12e0*/  @!P1 FMUL R28, R28, 0.5 ;  /* 0x3f0000001c1c9820 */ /* 0x000fe20000400000 */
[----:B------:R-:W-:Y:S01]  /*12f0*/  FSETP.GEU.AND P2, PT, R26, -126, PT ;  /* 0xc2fc00001a00780b */ /* 0x000fe20003f4e000 */
[----:B------:R-:W-:Y:S01]  /*1300*/  FMUL R29, R29, 1.4426950216293334961 ;  /* 0x3fb8aa3b1d1d7820 */ /* 0x000fe20000400000 */
[----:B------:R-:W-:Y:S01]  /*1310*/  FSETP.GEU.AND P0, PT, R27, -126, PT ;  /* 0xc2fc00001b00780b */ /* 0x000fe20003f0e000 */
[----:B------:R-:W-:Y:S02]  /*1320*/  FMUL R31, R31, 1.4426950216293334961 ;  /* 0x3fb8aa3b1f1f7820 */ /* 0x000fe40000400000 */
[----:B------:R-:W0:Y:S01]  /*1330*/  MUFU.EX2 R28, R28 ;  /* 0x0000001c001c7308 */ /* 0x000e220000000800 */
[----:B------:R-:W-:Y:S01]  /*1340*/  FSETP.GEU.AND P3, PT, R29, -126, PT ;  /* 0xc2fc00001d00780b */ /* 0x000fe20003f6e000 */
[----:B------:R-:W-:Y:S01]  /*1350*/  @!P5 FMUL R17, R17, 0.5 ;  /* 0x3f0000001111d820 */ /* 0x000fe20000400000 */
[----:B------:R-:W-:Y:S01]  /*1360*/  @P4 FMUL R24, R24, 0.25 ;  /* 0x3e80000018184820 */ /* 0x000fe20000400000 */
[----:B------:R-:W-:-:S02]  /*1370*/  FSEL R34, R12, 1, P4 ;  /* 0x3f8000000c227808 */ /* 0x000fc40002000000 */
[----:B------:R-:W-:Y:S02]  /*1380*/  FSETP.GEU.AND P4, PT, R31, -126, PT ;  /* 0xc2fc00001f00780b */ /* 0x000fe40003f8e000 */
[----:B------:R-:W1:Y:S01]  /*1390*/  MUFU.EX2 R17, R17 ;  /* 0x0000001100117308 */ /* 0x000e620000000800 */
[----:B------:R-:W-:Y:S01]  /*13a0*/  @!P2 FMUL R26, R26, 0.5 ;  /* 0x3f0000001a1aa820 */ /* 0x000fe20000400000 */
[----:B------:R-:W-:-:S04]  /*13b0*/  @!P0 FMUL R27, R27, 0.5 ;  /* 0x3f0000001b1b8820 */ /* 0x000fc80000400000 */
[----:B------:R-:W-:Y:S02]  /*13c0*/  @!P3 FMUL R29, R29, 0.5 ;  /* 0x3f0000001d1db820 */ /* 0x000fe40000400000 */
[----:B------:R-:W2:Y:S01]  /*13d0*/  MUFU.EX2 R26, R26 ;  /* 0x0000001a001a7308 */ /* 0x000ea20000000800 */
[----:B0-----:R-:W-:Y:S02]  /*13e0*/  @!P1 FMUL R28, R28, R28 ;  /* 0x0000001c1c1c9220 */ /* 0x001fe40000400000 */
[----:B------:R-:W-:Y:S01]  /*13f0*/  @!P4 FMUL R31, R31, 0.5 ;  /* 0x3f0000001f1fc820 */ /* 0x000fe20000400000 */
[----:B------:R-:W-:Y:S01]  /*1400*/  FMUL R14, R14, R25 ;  /* 0x000000190e0e7220 */ /* 0x000fe20000400000 */
[----:B------:R-:W-:-:S03]  /*1410*/  FADD R28, R28, 1 ;  /* 0x3f8000001c1c7421 */ /* 0x000fc60000000000 */
[----:B------:R-:W0:Y:S01]  /*1420*/  MUFU.EX2 R27, R27 ;  /* 0x0000001b001b7308 */ /* 0x000e220000000800 */
[----:B-1----:R-:W-:Y:S01]  /*1430*/  @!P5 FMUL R17, R17, R17 ;  /* 0x000000111111d220 */ /* 0x002fe20000400000 */
[----:B------:R-:W-:-:S06]  /*1440*/  FSETP.GT.AND P1, PT, R28, 8.50705917302346158658e+37, PT ;  /* 0x7e8000001c00780b */ /* 0x000fcc0003f24000 */
[----:B------:R-:W1:Y:S01]  /*1450*/  MUFU.EX2 R29, R29 ;  /* 0x0000001d001d7308 */ /* 0x000e620000000800 */
[----:B------:R-:W-:-:S07]  /*1460*/  FADD R17, R17, 1 ;  /* 0x3f80000011117421 */ /* 0x000fce0000000000 */
[----:B------:R-:W-:Y:S01]  /*1470*/  MUFU.RCP R25, R24 ;  /* 0x0000001800197308 */ /* 0x000fe20000001000 */
[----:B--2---:R-:W-:-:S07]  /*1480*/  @!P2 FMUL R26, R26, R26 ;  /* 0x0000001a1a1aa220 */ /* 0x004fce0000400000 */
[----:B------:R-:W2:Y:S01]  /*1490*/  MUFU.EX2 R24, R31 ;  /* 0x0000001f00187308 */ /* 0x000ea20000000800 */
[----:B------:R-:W-:Y:S01]  /*14a0*/  FSETP.GT.AND P2, PT, R17, 8.50705917302346158658e+37, PT ;  /* 0x7e8000001100780b */ /* 0x000fe20003f44000 */
[----:B------:R-:W-:Y:S01]  /*14b0*/  FADD R26, R26, 1 ;  /* 0x3f8000001a1a7421 */ /* 0x000fe20000000000 */
[----:B0-----:R-:W-:Y:S01]  /*14c0*/  @!P0 FMUL R27, R27, R27 ;  /* 0x0000001b1b1b8220 */ /* 0x001fe20000400000 */
[----:B-1----:R-:W-:Y:S01]  /*14d0*/  @!P3 FMUL R29, R29, R29 ;  /* 0x0000001d1d1db220 */ /* 0x002fe20000400000 */
[----:B------:R-:W-:Y:S02]  /*14e0*/  @P1 FMUL R28, R28, 0.25 ;  /* 0x3e8000001c1c1820 */ /* 0x000fe40000400000 */
[----:B------:R-:W-:Y:S01]  /*14f0*/  FADD R27, R27, 1 ;  /* 0x3f8000001b1b7421 */ /* 0x000fe20000000000 */
[----:B------:R-:W-:Y:S01]  /*1500*/  FADD R29, R29, 1 ;  /* 0x3f8000001d1d7421 */ /* 0x000fe20000000000 */
[----:B--2---:R-:W-:Y:S01]  /*1510*/  @!P4 FMUL R24, R24, R24 ;  /* 0x000000181818c220 */ /* 0x004fe20000400000 */
[----:B------:R-:W-:-:S02]  /*1520*/  FSETP.GT.AND P4, PT, R26, 8.50705917302346158658e+37, PT ;  /* 0x7e8000001a00780b */ /* 0x000fc40003f84000 */
[----:B------:R-:W-:Y:S01]  /*1530*/  FSETP.GT.AND P0, PT, R27, 8.50705917302346158658e+37, PT ;  /* 0x7e8000001b00780b */ /* 0x000fe20003f04000 */
[----:B------:R-:W-:Y:S01]  /*1540*/  FADD R24, R24, 1 ;  /* 0x3f80000018187421 */ /* 0x000fe20000000000 */
[----:B------:R-:W-:Y:S01]  /*1550*/  FSETP.GT.AND P3, PT, R29, 8.50705917302346158658e+37, PT ;  /* 0x7e8000001d00780b */ /* 0x000fe20003f64000 */
[----:B------:R-:W0:Y:S01]  /*1560*/  MUFU.RCP R28, R28 ;  /* 0x0000001c001c7308 */ /* 0x000e220000001000 */
[----:B------:R-:W-:Y:S02]  /*1570*/  @P2 FMUL R17, R17, 0.25 ;  /* 0x3e80000011112820 */ /* 0x000fe40000400000 */
[----:B------:R-:W-:Y:S01]  /*1580*/  FSETP.GT.AND P5, PT, R24, 8.50705917302346158658e+37, PT ;  /* 0x7e8000001800780b */ /* 0x000fe20003fa4000 */
[----:B------:R-:W-:-:S04]  /*1590*/  FMUL R25, R25, R34 ;  /* 0x0000002219197220 */ /* 0x000fc80000400000 */
[----:B------:R-:W1:Y:S01]  /*15a0*/  MUFU.RCP R17, R17 ;  /* 0x0000001100117308 */ /* 0x000e620000001000 */
[----:B------:R-:W-:Y:S01]  /*15b0*/  @P4 FMUL R26, R26, 0.25 ;  /* 0x3e8000001a1a4820 */ /* 0x000fe20000400000 */
[----:B------:R-:W-:Y:S01]  /*15c0*/  FMUL R36, R36, R25 ;  /* 0x0000001924247220 */ /* 0x000fe20000400000 */
[----:B------:R-:W-:Y:S01]  /*15d0*/  FSEL R25, R12, 1, P1 ;  /* 0x3f8000000c197808 */ /* 0x000fe20000800000 */
[----:B------:R-:W-:Y:S01]  /*15e0*/  @P0 FMUL R27, R27, 0.25 ;  /* 0x3e8000001b1b0820 */ /* 0x000fe20000400000 */
[----:B------:R-:W-:-:S03]  /*15f0*/  @P3 FMUL R29, R29, 0.25 ;  /* 0x3e8000001d1d3820 */ /* 0x000fc60000400000 */
[----:B------:R-:W2:Y:S01]  /*1600*/  MUFU.RCP R26, R26 ;  /* 0x0000001a001a7308 */ /* 0x000ea20000001000 */
[----:B0-----:R-:W-:Y:S01]  /*1610*/  FMUL R25, R28, R25 ;  /* 0x000000191c197220 */ /* 0x001fe20000400000 */
[----:B------:R-:W-:Y:S01]  /*1620*/  @P5 FMUL R24, R24, 0.25 ;  /* 0x3e80000018185820 */ /* 0x000fe20000400000 */
[----:B------:R-:W-:-:S05]  /*1630*/  FSEL R28, R12, 1, P2 ;  /* 0x3f8000000c1c7808 */ /* 0x000fca0001000000 */
[----:B------:R-:W0:Y:S01]  /*1640*/  MUFU.RCP R27, R27 ;  /* 0x0000001b001b7308 */ /* 0x000e220000001000 */
[----:B-1----:R-:W-:Y:S01]  /*1650*/  FMUL R28, R17, R28 ;  /* 0x0000001c111c7220 */ /* 0x002fe20000400000 */
[----:B------:R-:W-:-:S06]  /*1660*/  FSEL R17, R12, 1, P4 ;  /* 0x3f8000000c117808 */ /* 0x000fcc0002000000 */
[----:B------:R-:W1:Y:S01]  /*1670*/  MUFU.RCP R29, R29 ;  /* 0x0000001d001d7308 */ /* 0x000e620000001000 */
[----:B------:R-:W-:Y:S01]  /*1680*/  FSEL R34, R12, 1, P0 ;  /* 0x3f8000000c227808 */ /* 0x000fe20000000000 */
[----:B--2---:R-:W-:-:S06]  /*1690*/  FMUL R17, R26, R17 ;  /* 0x000000111a117220 */ /* 0x004fcc0000400000 */
[----:B------:R-:W2:Y:S01]  /*16a0*/  MUFU.RCP R24, R24 ;  /* 0x0000001800187308 */ /* 0x000ea20000001000 */
[C---:B------:R-:W-:Y:S01]  /*16b0*/  FSEL R26, R12.reuse, 1, P3 ;  /* 0x3f8000000c1a7808 */ /* 0x040fe20001800000 */
[----:B------:R-:W-:Y:S01]  /*16c0*/  STS [R20], R23 ;  /* 0x0000001714007388 */ /* 0x000fe20000000800 */
[----:B0-----:R-:W-:Y:S01]  /*16d0*/  FMUL R34, R27, R34 ;  /* 0x000000221b227220 */ /* 0x001fe20000400000 */
[----:B------:R-:W-:Y:S02]  /*16e0*/  FSEL R31, R12, 1, P5 ;  /* 0x3f8000000c1f7808 */ /* 0x000fe40002800000 */
[----:B------:R0:W-:Y:S01]  /*16f0*/  STS [R19+0x100], R4 ;  /* 0x0001000413007388 */ /* 0x0001e20000000800 */
[----:B-1----:R-:W-:-:S03]  /*1700*/  FMUL R27, R29, R26 ;  /* 0x0000001a1d1b7220 */ /* 0x002fc60000400000 */
[----:B------:R1:W-:Y:S01]  /*1710*/  STS [R16+0x200], R5 ;  /* 0x0002000510007388 */ /* 0x0003e20000000800 */
[----:B------:R-:W-:-:S03]  /*1720*/  FMUL R9, R9, R34 ;  /* 0x0000002209097220 */ /* 0x000fc60000400000 */
[----:B------:R-:W-:Y:S01]  /*1730*/  STS [R15+0x300], R6 ;  /* 0x000300060f007388 */ /* 0x000fe20000000800 */
[----:B--2---:R-:W-:Y:S01]  /*1740*/  FMUL R12, R24, R31 ;  /* 0x0000001f180c7220 */ /* 0x004fe20000400000 */
[----:B------:R-:W-:Y:S02]  /*1750*/  FMUL R10, R10, R27 ;  /* 0x0000001b0a0a7220 */ /* 0x000fe40000400000 */
[----:B------:R-:W-:Y:S01]  /*1760*/  STS [R20+0x40], R37 ;  /* 0x0000402514007388 */ /* 0x000fe20000000800 */
[----:B------:R-:W-:-:S03]  /*1770*/  FMUL R25, R22, R25 ;  /* 0x0000001916197220 */ /* 0x000fc60000400000 */
[----:B------:R-:W-:Y:S01]  /*1780*/  STS [R19+0x140], R18 ;  /* 0x0001401213007388 */ /* 0x000fe20000000800 */
[----:B------:R-:W-:-:S03]  /*1790*/  FMUL R28, R13, R28 ;  /* 0x0000001c0d1c7220 */ /* 0x000fc60000400000 */
[----:B------:R-:W-:Y:S01]  /*17a0*/  STS [R16+0x240], R7 ;  /* 0x0002400710007388 */ /* 0x000fe20000000800 */
[----:B------:R-:W-:-:S03]  /*17b0*/  FMUL R17, R30, R17 ;  /* 0x000000111e117220 */ /* 0x000fc60000400000 */
[----:B------:R-:W-:Y:S01]  /*17c0*/  STS [R15+0x340], R14 ;  /* 0x0003400e0f007388 */ /* 0x000fe20000000800 */
[----:B------:R-:W-:-:S03]  /*17d0*/  FMUL R24, R11, R12 ;  /* 0x0000000c0b187220 */ /* 0x000fc60000400000 */
[----:B------:R-:W-:Y:S01]  /*17e0*/  STS [R20+0x80], R21 ;  /* 0x0000801514007388 */ /* 0x000fe20000000800 */
[----:B------:R-:W-:-:S03]  /*17f0*/  SHF.L.U32 R12, R8, 0x2, RZ ;  /* 0x00000002080c7819 */ /* 0x000fc600000006ff */
[----:B------:R-:W-:Y:S04]  /*1800*/  STS [R19+0x180], R36 ;  /* 0x0001802413007388 */ /* 0x000fe80000000800 */
[----:B------:R-:W-:Y:S04]  /*1810*/  STS [R16+0x280], R9 ;  /* 0x0002800910007388 */ /* 0x000fe80000000800 */
[----:B------:R-:W-:Y:S01]  /*1820*/  STS [R15+0x380], R10 ;  /* 0x0003800a0f007388 */ /* 0x000fe20000000800 */
[----:B------:R-:W-:-:S03]  /*1830*/  LOP3.LUT R12, R12, 0x3fc, RZ, 0xc0, !PT ;  /* 0x000003fc0c0c7812 */ /* 0x000fc600078ec0ff */
[----:B------:R-:W-:Y:S04]  /*1840*/  STS [R20+0xc0], R25 ;  /* 0x0000c01914007388 */ /* 0x000fe80000000800 */
[----:B------:R-:W-:Y:S04]  /*1850*/  STS [R19+0x1c0], R28 ;  /* 0x0001c01c13007388 */ /* 0x000fe80000000800 */
[----:B------:R2:W-:Y:S04]  /*1860*/  STS [R16+0x2c0], R17 ;  /* 0x0002c01110007388 */ /* 0x0005e80000000800 */
[----:B------:R3:W-:Y:S01]  /*1870*/  STS [R15+0x3c0], R24 ;  /* 0x0003c0180f007388 */ /* 0x0007e20000000800 */
[----:B0-----:R-:W-:-:S02]  /*1880*/  LOP3.LUT R4, R12, 0x400, RZ, 0xfc, !PT ;  /* 0x000004000c047812 */ /* 0x001fc400078efcff */
[----:B-1----:R-:W-:Y:S02]  /*1890*/  LOP3.LUT R5, R12, 0x800, RZ, 0xfc, !PT ;  /* 0x000008000c057812 */ /* 0x002fe400078efcff */
[----:B------:R-:W-:Y:S01]  /*18a0*/  SHF.R.U32.HI R4, RZ, 0x2, R4 ;  /* 0x00000002ff047819 */ /* 0x000fe20000011604 */
[----:B--2---:R-:W0:Y:S01]  /*18b0*/  LDC.64 R16, c[0x0][0x238] ;  /* 0x00008e00ff107b82 */ /* 0x004e220000000a00 */
[----:B------:R-:W-:Y:S02]  /*18c0*/  SHF.R.U32.HI R5, RZ, 0x2, R5 ;  /* 0x00000002ff057819 */ /* 0x000fe40000011605 */
[----:B------:R-:W-:Y:S02]  /*18d0*/  LOP3.LUT R8, R8, 0xf0, RZ, 0xc0, !PT ;  /* 0x000000f008087812 */ /* 0x000fe400078ec0ff */
[----:B------:R-:W-:Y:S02]  /*18e0*/  LOP3.LUT R4, R4, 0x1f0, RZ, 0xc0, !PT ;  /* 0x000001f004047812 */ /* 0x000fe400078ec0ff */
[----:B------:R-:W-:-:S02]  /*18f0*/  LOP3.LUT R6, R5, 0x2f0, RZ, 0xc0, !PT ;  /* 0x000002f005067812 */ /* 0x000fc400078ec0ff */
[----:B------:R-:W-:Y:S02]  /*1900*/  IADD3 R5, R8, UR4, RZ ;  /* 0x0000000408057c10 */ /* 0x000fe4000fffe0ff */
[----:B------:R-:W-:Y:S02]  /*1910*/  IADD3 R7, R4, UR4, RZ ;  /* 0x0000000404077c10 */ /* 0x000fe4000fffe0ff */
[----:B------:R-:W-:Y:S02]  /*1920*/  IADD3 R9, R6, UR4, RZ ;  /* 0x0000000406097c10 */ /* 0x000fe4000fffe0ff */
[C---:B------:R-:W-:Y:S02]  /*1930*/  LEA R5, R12.reuse, R5, 0x2 ;  /* 0x000000050c057211 */ /* 0x040fe400078e10ff */
[C---:B------:R-:W-:Y:S01]  /*1940*/  LEA R8, R12.reuse, R7, 0x2 ;  /* 0x000000070c087211 */ /* 0x040fe200078e10ff */
[----:B------:R-:W-:Y:S01]  /*1950*/  BAR.SYNC.DEFER_BLOCKING 0x0 ;  /* 0x0000000000007b1d */ /* 0x000fe20000010000 */
[----:B------:R-:W-:-:S02]  /*1960*/  LEA R20, R12, R9, 0x2 ;  /* 0x000000090c147211 */ /* 0x000fc400078e10ff */
[----:B------:R-:W-:Y:S02]  /*1970*/  SHF.R.S32.HI R2, RZ, 0x19, R2 ;  /* 0x00000019ff027819 */ /* 0x000fe40000011402 */
[----:B------:R-:W-:Y:S02]  /*1980*/  LOP3.LUT R33, R33, 0x3c, R0, 0xf8, !PT ;  /* 0x0000003c21217812 */ /* 0x000fe400078ef800 */
[----:B------:R-:W-:Y:S01]  /*1990*/  SGXT R0, R2, 0x1 ;  /* 0x000000010200781a */ /* 0x000fe20000000200 */
[----:B------:R-:W1:Y:S04]  /*19a0*/  LDS.128 R4, [R5] ;  /* 0x0000000005047984 */ /* 0x000e680000000c00 */
[----:B------:R-:W2:Y:S04]  /*19b0*/  LDS.128 R8, [R8+0x1000] ;  /* 0x0010000008087984 */ /* 0x000ea80000000c00 */
[----:B------:R-:W4:Y:S01]  /*19c0*/  LDS.128 R20, [R20+0x2000] ;  /* 0x0020000014147984 */ /* 0x000f220000000c00 */
[----:B------:R-:W-:-:S04]  /*19d0*/  LEA.HI R2, R0, R33, RZ, 0x8 ;  /* 0x0000002100027211 */ /* 0x000fc800078f40ff */
[----:B------:R-:W-:Y:S02]  /*19e0*/  SHF.L.U32 R13, R2, 0x7, RZ ;  /* 0x00000007020d7819 */ /* 0x000fe400000006ff */
[----:B---3--:R-:W-:Y:S02]  /*19f0*/  LOP3.LUT R15, R12, 0xc00, RZ, 0xfc, !PT ;  /* 0x00000c000c0f7812 */ /* 0x008fe400078efcff */
[----:B------:R-:W-:Y:S02]  /*1a00*/  LOP3.LUT R2, R2, 0xffffff00, RZ, 0xc0, !PT ;  /* 0xffffff0002027812 */ /* 0x000fe400078ec0ff */
[----:B------:R-:W-:Y:S02]  /*1a10*/  LOP3.LUT R13, R13, 0xffff8000, RZ, 0xc0, !PT ;  /* 0xffff80000d0d7812 */ /* 0x000fe400078ec0ff */
[----:B------:R-:W-:Y:S02]  /*1a20*/  LOP3.LUT R0, R3, 0x30, R32, 0xfe, !PT ;  /* 0x0000003003007812 */ /* 0x000fe400078efe20 */
[----:B------:R-:W-:-:S02]  /*1a30*/  LOP3.LUT R14, R3, 0x20, R32, 0xfe, !PT ;  /* 0x00000020030e7812 */ /* 0x000fc400078efe20 */
[----:B------:R-:W-:Y:S02]  /*1a40*/  LOP3.LUT R18, R3, R32, RZ, 0xfc, !PT ;  /* 0x0000002003127212 */ /* 0x000fe400078efcff */
[----:B------:R-:W-:Y:S02]  /*1a50*/  LOP3.LUT R32, R3, 0x10, R32, 0xfe, !PT ;  /* 0x0000001003207812 */ /* 0x000fe400078efe20 */
[----:B------:R-:W-:Y:S02]  /*1a60*/  SHF.R.U32.HI R15, RZ, 0x2, R15 ;  /* 0x00000002ff0f7819 */ /* 0x000fe4000001160f */
[----:B------:R-:W-:Y:S02]  /*1a70*/  IADD3 R3, R13, R33, -R2 ;  /* 0x000000210d037210 */ /* 0x000fe40007ffe802 */
[----:B------:R-:W-:Y:S02]  /*1a80*/  ISETP.GE.AND P0, PT, R18, 0x80, PT ;  /* 0x000000801200780c */ /* 0x000fe40003f06270 */
[----:B------:R-:W-:-:S02]  /*1a90*/  ISETP.GE.AND P1, PT, R32, 0x80, PT ;  /* 0x000000802000780c */ /* 0x000fc40003f26270 */
[----:B------:R-:W-:Y:S02]  /*1aa0*/  ISETP.GE.AND P2, PT, R14, 0x80, PT ;  /* 0x000000800e00780c */ /* 0x000fe40003f46270 */
[----:B------:R-:W-:Y:S02]  /*1ab0*/  LOP3.LUT R2, R15, 0x3f0, RZ, 0xc0, !PT ;  /* 0x000003f00f027812 */ /* 0x000fe400078ec0ff */
[-C--:B------:R-:W-:Y:S02]  /*1ac0*/  LEA R15, R18, R3.reuse, 0x8 ;  /* 0x00000003120f7211 */ /* 0x080fe400078e40ff */
[----:B------:R-:W-:Y:S02]  /*1ad0*/  ISETP.GE.AND P3, PT, R0, 0x80, PT ;  /* 0x000000800000780c */ /* 0x000fe40003f66270 */
[-C--:B------:R-:W-:Y:S02]  /*1ae0*/  LEA R19, R32, R3.reuse, 0x8 ;  /* 0x0000000320137211 */ /* 0x080fe400078e40ff */
[----:B------:R-:W-:Y:S01]  /*1af0*/  LEA R25, R14, R3, 0x8 ;  /* 0x000000030e197211 */ /* 0x000fe200078e40ff */
[----:B0-----:R-:W-:-:S04]  /*1b00*/  IMAD.WIDE R14, R15, 0x4, R16 ;  /* 0x000000040f0e7825 */ /* 0x001fc800078e0210 */
[--C-:B------:R-:W-:Y:S01]  /*1b10*/  IMAD.WIDE R18, R19, 0x4, R16.reuse ;  /* 0x0000000413127825 */ /* 0x100fe200078e0210 */
[----:B-1----:R0:W-:Y:S03]  /*1b20*/  @!P0 STG.E.128 desc[UR6][R14.64], R4 ;  /* 0x000000040e008986 */ /* 0x0021e6000c101d06 */
[----:B------:R-:W-:Y:S01]  /*1b30*/  IMAD.WIDE R24, R25, 0x4, R16 ;  /* 0x0000000419187825 */ /* 0x000fe200078e0210 */
[----:B------:R-:W-:Y:S01]  /*1b40*/  IADD3 R13, R2, UR4, RZ ;  /* 0x00000004020d7c10 */ /* 0x000fe2000fffe0ff */
[----:B--2---:R0:W-:Y:S04]  /*1b50*/  @!P1 STG.E.128 desc[UR6][R18.64], R8 ;  /* 0x0000000812009986 */ /* 0x0041e8000c101d06 */
[----:B----4-:R0:W-:Y:S01]  /*1b60*/  @!P2 STG.E.128 desc[UR6][R24.64], R20 ;  /* 0x000000141800a986 */ /* 0x0101e2000c101d06 */
[----:B------:R-:W-:Y:S01]  /*1b70*/  LEA R13, R12, R13, 0x2 ;  /* 0x0000000d0c0d7211 */ /* 0x000fe200078e10ff */
[----:B0-----:R-:W-:Y:S06]  /*1b80*/  @P3 EXIT ;  /* 0x000000000000394d */ /* 0x001fec0003800000 */
[----:B0-----:R-:W0:Y:S01]  /*1b90*/  LDS.128 R12, [R13+0x3000] ;  /* 0x003000000d0c7984 */ /* 0x001e220000000c00 */
[----:B------:R-:W-:-:S05]  /*1ba0*/  LEA R3, R0, R3, 0x8 ;  /* 0x0000000300037211 */ /* 0x000fca00078e40ff */
[----:B------:R-:W-:-:S05]  /*1bb0*/  IMAD.WIDE R16, R3, 0x4, R16 ;  /* 0x0000000403107825 */ /* 0x000fca00078e0210 */
[----:B0-----:R-:W-:Y:S01]  /*1bc0*/  STG.E.128 desc[UR6][R16.64], R12 ;  /* 0x0000000c10007986 */ /* 0x001fe2000c101d06 */
[----:B------:R-:W-:Y:S05]  /*1bd0*/  EXIT ;  /* 0x000000000000794d */ /* 0x000fea0003800000 */
.L_x_0:
[----:B------:R-:W-:-:S00]  /*1be0*/  BRA `(.L_x_0) ;  /* 0xfffffffc00fc7947 */ /* 0x000fc0000383ffff */
[----:B------:R-:W-:-:S00]  /*1bf0*/  NOP ;  /* 0x0000000000007918 */ /* 0x000fc00000000000 */
        /* <DEDUP_REMOVED lines=8> */
.L_x_1:


//--------------------- .nv.global.init           --------------------------
	.section	.nv.global.init,"aw",@progbits
.nv.global.init:
	.type		_$_str,@object
	.size		_$_str,(_$_str_$_2 - _$_str)
_$_str:
        /*0000*/ 	.byte	0x5f, 0x5f, 0x43, 0x55, 0x44, 0x41, 0x5f, 0x46, 0x54, 0x5a, 0x00
	.type		_$_str_$_2,@object
	.size		_$_str_$_2,(.L_1 - _$_str_$_2)
_$_str_$_2:
        /*000b*/ 	.byte	0x5f, 0x5f, 0x43, 0x55, 0x44, 0x41, 0x5f, 0x50, 0x52, 0x45, 0x43, 0x5f, 0x53, 0x51, 0x52, 0x54
        /*001b*/ 	.byte	0x00
.L_1:


//--------------------- .nv.shared.triton_poi_fused__native_batch_norm_legit_no_training_silu_25 --------------------------
	.section	.nv.shared.triton_poi_fused__native_batch_norm_legit_no_training_silu_25,"aw",@nobits
	.sectionflags	@""
	.align	16
	.zero		1024


//--------------------- .nv.constant0.triton_poi_fused__native_batch_norm_legit_no_training_silu_25 --------------------------
	.section	.nv.constant0.triton_poi_fused__native_batch_norm_legit_no_training_silu_25,"a",@progbits
	.sectionflags	@""
	.align	4
.nv.constant0.triton_poi_fused__native_batch_norm_legit_no_training_silu_25:
	.zero		584
